//
// Generated by NVIDIA NVVM Compiler
//
// Compiler Build ID: CL-36424714
// Cuda compilation tools, release 13.0, V13.0.88
// Based on NVVM 20.0.0
//

.version 9.0
.target sm_100
.address_size 64

	// .globl	_Z19matmul_tiled_kernelPKfS0_Pfiii
// _ZZ19matmul_tiled_kernelPKfS0_PfiiiE2As has been demoted
// _ZZ19matmul_tiled_kernelPKfS0_PfiiiE2Bs has been demoted

.visible .entry _Z19matmul_tiled_kernelPKfS0_Pfiii(
	.param .u64 .ptr .align 1 _Z19matmul_tiled_kernelPKfS0_Pfiii_param_0,
	.param .u64 .ptr .align 1 _Z19matmul_tiled_kernelPKfS0_Pfiii_param_1,
	.param .u64 .ptr .align 1 _Z19matmul_tiled_kernelPKfS0_Pfiii_param_2,
	.param .u32 _Z19matmul_tiled_kernelPKfS0_Pfiii_param_3,
	.param .u32 _Z19matmul_tiled_kernelPKfS0_Pfiii_param_4,
	.param .u32 _Z19matmul_tiled_kernelPKfS0_Pfiii_param_5
)
{
	.reg .pred 	%p<12>;
	.reg .b32 	%r<43>;
	.reg .b32 	%f<63>;
	.reg .b64 	%rd<13>;
	// demoted variable
	.shared .align 4 .b8 _ZZ19matmul_tiled_kernelPKfS0_PfiiiE2As[1024];
	// demoted variable
	.shared .align 4 .b8 _ZZ19matmul_tiled_kernelPKfS0_PfiiiE2Bs[1024];
	ld.param.u64 	%rd4, [_Z19matmul_tiled_kernelPKfS0_Pfiii_param_0];
	ld.param.u64 	%rd5, [_Z19matmul_tiled_kernelPKfS0_Pfiii_param_1];
	ld.param.u64 	%rd6, [_Z19matmul_tiled_kernelPKfS0_Pfiii_param_2];
	ld.param.u32 	%r24, [_Z19matmul_tiled_kernelPKfS0_Pfiii_param_3];
	ld.param.u32 	%r25, [_Z19matmul_tiled_kernelPKfS0_Pfiii_param_4];
	ld.param.u32 	%r26, [_Z19matmul_tiled_kernelPKfS0_Pfiii_param_5];
	mov.u32 	%r27, %ctaid.y;
	shl.b32 	%r28, %r27, 4;
	mov.u32 	%r40, %tid.y;
	add.s32 	%r2, %r28, %r40;
	mov.u32 	%r29, %ctaid.x;
	shl.b32 	%r3, %r29, 4;
	mov.u32 	%r38, %tid.x;
	add.s32 	%r5, %r3, %r38;
	setp.lt.s32 	%p1, %r25, 1;
	mov.f32 	%f62, 0f00000000;
	@%p1 bra 	$L__BB0_7;
	add.s32 	%r30, %r25, 15;
	shr.u32 	%r31, %r30, 4;
	shl.b32 	%r32, %r40, 6;
	mov.u32 	%r33, _ZZ19matmul_tiled_kernelPKfS0_PfiiiE2As;
	add.s32 	%r6, %r33, %r32;
	shl.b32 	%r34, %r38, 2;
	add.s32 	%r7, %r6, %r34;
	mov.u32 	%r35, _ZZ19matmul_tiled_kernelPKfS0_PfiiiE2Bs;
	add.s32 	%r9, %r35, %r34;
	add.s32 	%r8, %r9, %r32;
	neg.s32 	%r42, %r31;
	mad.lo.s32 	%r36, %r40, %r26, %r38;
	add.s32 	%r41, %r36, %r3;
	shl.b32 	%r12, %r26, 4;
	mad.lo.s32 	%r39, %r25, %r2, %r38;
	cvta.to.global.u64 	%rd1, %rd4;
	cvta.to.global.u64 	%rd2, %rd5;
	mov.f32 	%f62, 0f00000000;
$L__BB0_2:
	setp.ge.s32 	%p2, %r2, %r24;
	mul.wide.s32 	%rd7, %r39, 4;
	add.s64 	%rd3, %rd1, %rd7;
	setp.ge.s32 	%p3, %r38, %r25;
	mov.f32 	%f60, 0f00000000;
	or.pred  	%p4, %p2, %p3;
	@%p4 bra 	$L__BB0_4;
	ld.global.f32 	%f60, [%rd3];
$L__BB0_4:
	setp.ge.s32 	%p5, %r5, %r26;
	st.shared.f32 	[%r7], %f60;
	setp.ge.s32 	%p6, %r40, %r25;
	mov.f32 	%f61, 0f00000000;
	or.pred  	%p7, %p5, %p6;
	@%p7 bra 	$L__BB0_6;
	mul.wide.s32 	%rd8, %r41, 4;
	add.s64 	%rd9, %rd2, %rd8;
	ld.global.f32 	%f61, [%rd9];
$L__BB0_6:
	st.shared.f32 	[%r8], %f61;
	bar.sync 	0;
	ld.shared.f32 	%f12, [%r6];
	ld.shared.f32 	%f13, [%r9];
	fma.rn.f32 	%f14, %f12, %f13, %f62;
	ld.shared.f32 	%f15, [%r6+4];
	ld.shared.f32 	%f16, [%r9+64];
	fma.rn.f32 	%f17, %f15, %f16, %f14;
	ld.shared.f32 	%f18, [%r6+8];
	ld.shared.f32 	%f19, [%r9+128];
	fma.rn.f32 	%f20, %f18, %f19, %f17;
	ld.shared.f32 	%f21, [%r6+12];
	ld.shared.f32 	%f22, [%r9+192];
	fma.rn.f32 	%f23, %f21, %f22, %f20;
	ld.shared.f32 	%f24, [%r6+16];
	ld.shared.f32 	%f25, [%r9+256];
	fma.rn.f32 	%f26, %f24, %f25, %f23;
	ld.shared.f32 	%f27, [%r6+20];
	ld.shared.f32 	%f28, [%r9+320];
	fma.rn.f32 	%f29, %f27, %f28, %f26;
	ld.shared.f32 	%f30, [%r6+24];
	ld.shared.f32 	%f31, [%r9+384];
	fma.rn.f32 	%f32, %f30, %f31, %f29;
	ld.shared.f32 	%f33, [%r6+28];
	ld.shared.f32 	%f34, [%r9+448];
	fma.rn.f32 	%f35, %f33, %f34, %f32;
	ld.shared.f32 	%f36, [%r6+32];
	ld.shared.f32 	%f37, [%r9+512];
	fma.rn.f32 	%f38, %f36, %f37, %f35;
	ld.shared.f32 	%f39, [%r6+36];
	ld.shared.f32 	%f40, [%r9+576];
	fma.rn.f32 	%f41, %f39, %f40, %f38;
	ld.shared.f32 	%f42, [%r6+40];
	ld.shared.f32 	%f43, [%r9+640];
	fma.rn.f32 	%f44, %f42, %f43, %f41;
	ld.shared.f32 	%f45, [%r6+44];
	ld.shared.f32 	%f46, [%r9+704];
	fma.rn.f32 	%f47, %f45, %f46, %f44;
	ld.shared.f32 	%f48, [%r6+48];
	ld.shared.f32 	%f49, [%r9+768];
	fma.rn.f32 	%f50, %f48, %f49, %f47;
	ld.shared.f32 	%f51, [%r6+52];
	ld.shared.f32 	%f52, [%r9+832];
	fma.rn.f32 	%f53, %f51, %f52, %f50;
	ld.shared.f32 	%f54, [%r6+56];
	ld.shared.f32 	%f55, [%r9+896];
	fma.rn.f32 	%f56, %f54, %f55, %f53;
	ld.shared.f32 	%f57, [%r6+60];
	ld.shared.f32 	%f58, [%r9+960];
	fma.rn.f32 	%f62, %f57, %f58, %f56;
	bar.sync 	0;
	add.s32 	%r42, %r42, 1;
	setp.ne.s32 	%p8, %r42, 0;
	add.s32 	%r41, %r41, %r12;
	add.s32 	%r40, %r40, 16;
	add.s32 	%r39, %r39, 16;
	add.s32 	%r38, %r38, 16;
	@%p8 bra 	$L__BB0_2;
$L__BB0_7:
	setp.ge.s32 	%p9, %r2, %r24;
	setp.ge.s32 	%p10, %r5, %r26;
	or.pred  	%p11, %p9, %p10;
	@%p11 bra 	$L__BB0_9;
	mad.lo.s32 	%r37, %r26, %r2, %r5;
	cvta.to.global.u64 	%rd10, %rd6;
	mul.wide.s32 	%rd11, %r37, 4;
	add.s64 	%rd12, %rd10, %rd11;
	st.global.f32 	[%rd12], %f62;
$L__BB0_9:
	ret;

}


// ===== COMPILED SASS (sm_100) =====

	.target	sm_100

	.elftype	@"ET_EXEC"


//--------------------- .note.nv.tkinfo           --------------------------
	.section	.note.nv.tkinfo,"",@"SHT_NOTE"
	.sectionflags	@"SHF_NOTE_NV_TKINFO"
	.tkinfo
        /*0018*/ 	.word	0x00000002
        /*0030*/ 	.string	""
        /*0030*/ 	.string	"ptxas"
        /*0030*/ 	.string	"Cuda compilation tools, release 13.0, V13.0.88"
        /*0030*/ 	.string	"Build cuda_13.0.r13.0/compiler.36424714_0"
        /*0030*/ 	.string	"-arch sm_100 -m 64 "



//--------------------- .note.nv.cuinfo           --------------------------
	.section	.note.nv.cuinfo,"",@"SHT_NOTE"
	.sectionflags	@"SHF_NOTE_NV_CUINFO"
        /*0018*/ 	.short	0x0002
        /*001a*/ 	.short	0x0064
        /*001c*/ 	.short	0x0082
	.zero		2


//--------------------- .nv.info                  --------------------------
	.section	.nv.info,"",@"SHT_CUDA_INFO"
	.align	4


	//----- nvinfo : EIATTR_REGCOUNT
	.align		4
        /*0000*/ 	.byte	0x04, 0x2f
        /*0002*/ 	.short	(.L_1 - .L_0)
	.align		4
.L_0:
        /*0004*/ 	.word	index@(_Z19matmul_tiled_kernelPKfS0_Pfiii)
        /*0008*/ 	.word	0x00000020


	//----- nvinfo : EIATTR_FRAME_SIZE
	.align		4
.L_1:
        /*000c*/ 	.byte	0x04, 0x11
        /*000e*/ 	.short	(.L_3 - .L_2)
	.align		4
.L_2:
        /*0010*/ 	.word	index@(_Z19matmul_tiled_kernelPKfS0_Pfiii)
        /*0014*/ 	.word	0x00000000


	//----- nvinfo : EIATTR_MIN_STACK_SIZE
	.align		4
.L_3:
        /*0018*/ 	.byte	0x04, 0x12
        /*001a*/ 	.short	(.L_5 - .L_4)
	.align		4
.L_4:
        /*001c*/ 	.word	index@(_Z19matmul_tiled_kernelPKfS0_Pfiii)
        /*0020*/ 	.word	0x00000000
.L_5:


//--------------------- .nv.compat                --------------------------
	.section	.nv.compat,"",@"SHT_CUDA_COMPAT_INFO"
	.align	4
        /*0000*/ 	.byte	0x02, 0x09, 0x00, 0x00, 0x02, 0x02, 0x01, 0x00, 0x02, 0x05, 0x05, 0x00, 0x03, 0x07, 0x01, 0x01
        /*0010*/ 	.byte	0x02, 0x03, 0x00, 0x00, 0x02, 0x06, 0x01, 0x00, 0x04, 0x0b, 0x08, 0x00, 0x09, 0x00, 0x00, 0x00
        /*0020*/ 	.byte	0x00, 0x00, 0x00, 0x00


//--------------------- .nv.info._Z19matmul_tiled_kernelPKfS0_Pfiii --------------------------
	.section	.nv.info._Z19matmul_tiled_kernelPKfS0_Pfiii,"",@"SHT_CUDA_INFO"
	.sectionflags	@""
	.align	4


	//----- nvinfo : EIATTR_CUDA_API_VERSION
	.align		4
        /*0000*/ 	.byte	0x04, 0x37
        /*0002*/ 	.short	(.L_7 - .L_6)
.L_6:
        /*0004*/ 	.word	0x00000082


	//----- nvinfo : EIATTR_KPARAM_INFO
	.align		4
.L_7:
        /*0008*/ 	.byte	0x04, 0x17
        /*000a*/ 	.short	(.L_9 - .L_8)
.L_8:
        /*000c*/ 	.word	0x00000000
        /*0010*/ 	.short	0x0005
        /*0012*/ 	.short	0x0020
        /*0014*/ 	.byte	0x00, 0xf0, 0x11, 0x00


	//----- nvinfo : EIATTR_KPARAM_INFO
	.align		4
.L_9:
        /*0018*/ 	.byte	0x04, 0x17
        /*001a*/ 	.short	(.L_11 - .L_10)
.L_10:
        /*001c*/ 	.word	0x00000000
        /*0020*/ 	.short	0x0004
        /*0022*/ 	.short	0x001c
        /*0024*/ 	.byte	0x00, 0xf0, 0x11, 0x00


	//----- nvinfo : EIATTR_KPARAM_INFO
	.align		4
.L_11:
        /*0028*/ 	.byte	0x04, 0x17
        /*002a*/ 	.short	(.L_13 - .L_12)
.L_12:
        /*002c*/ 	.word	0x00000000
        /*0030*/ 	.short	0x0003
        /*0032*/ 	.short	0x0018
        /*0034*/ 	.byte	0x00, 0xf0, 0x11, 0x00


	//----- nvinfo : EIATTR_KPARAM_INFO
	.align		4
.L_13:
        /*0038*/ 	.byte	0x04, 0x17
        /*003a*/ 	.short	(.L_15 - .L_14)
.L_14:
        /*003c*/ 	.word	0x00000000
        /*0040*/ 	.short	0x0002
        /*0042*/ 	.short	0x0010
        /*0044*/ 	.byte	0x00, 0xf5, 0x21, 0x00


	//----- nvinfo : EIATTR_KPARAM_INFO
	.align		4
.L_15:
        /*0048*/ 	.byte	0x04, 0x17
        /*004a*/ 	.short	(.L_17 - .L_16)
.L_16:
        /*004c*/ 	.word	0x00000000
        /*0050*/ 	.short	0x0001
        /*0052*/ 	.short	0x0008
        /*0054*/ 	.byte	0x00, 0xf5, 0x21, 0x00


	//----- nvinfo : EIATTR_KPARAM_INFO
	.align		4
.L_17:
        /*0058*/ 	.byte	0x04, 0x17
        /*005a*/ 	.short	(.L_19 - .L_18)
.L_18:
        /*005c*/ 	.word	0x00000000
        /*0060*/ 	.short	0x0000
        /*0062*/ 	.short	0x0000
        /*0064*/ 	.byte	0x00, 0xf5, 0x21, 0x00


	//----- nvinfo : EIATTR_SPARSE_MMA_MASK
	.align		4
.L_19:
        /*0068*/ 	.byte	0x03, 0x50
        /*006a*/ 	.short	0x0000


	//----- nvinfo : EIATTR_MAXREG_COUNT
	.align		4
        /*006c*/ 	.byte	0x03, 0x1b
        /*006e*/ 	.short	0x00ff


	//----- nvinfo : EIATTR_NUM_BARRIERS
	.align		4
        /*0070*/ 	.byte	0x02, 0x4c
        /*0072*/ 	.byte	0x01
	.zero		1


	//----- nvinfo : EIATTR_MERCURY_ISA_VERSION
	.align		4
        /*0074*/ 	.byte	0x03, 0x5f
        /*0076*/ 	.short	0x0101


	//----- nvinfo : EIATTR_VRC_CTA_INIT_COUNT
	.align		4
        /*0078*/ 	.byte	0x02, 0x4a
	.zero		1
	.zero		1


	//----- nvinfo : EIATTR_EXIT_INSTR_OFFSETS
	.align		4
        /*007c*/ 	.byte	0x04, 0x1c
        /*007e*/ 	.short	(.L_21 - .L_20)


	//   ....[0]....
.L_20:
        /*0080*/ 	.word	0x000005e0


	//   ....[1]....
        /*0084*/ 	.word	0x00000630


	//----- nvinfo : EIATTR_CBANK_PARAM_SIZE
	.align		4
.L_21:
        /*0088*/ 	.byte	0x03, 0x19
        /*008a*/ 	.short	0x0024


	//----- nvinfo : EIATTR_PARAM_CBANK
	.align		4
        /*008c*/ 	.byte	0x04, 0x0a
        /*008e*/ 	.short	(.L_23 - .L_22)
	.align		4
.L_22:
        /*0090*/ 	.word	index@(.nv.constant0._Z19matmul_tiled_kernelPKfS0_Pfiii)
        /*0094*/ 	.short	0x0380
        /*0096*/ 	.short	0x0024


	//----- nvinfo : EIATTR_SW_WAR
	.align		4
.L_23:
        /*0098*/ 	.byte	0x04, 0x36
        /*009a*/ 	.short	(.L_25 - .L_24)
.L_24:
        /*009c*/ 	.word	0x00000008
.L_25:


//--------------------- .nv.callgraph             --------------------------
	.section	.nv.callgraph,"",@"SHT_CUDA_CALLGRAPH"
	.align	4
	.sectionentsize	8
	.align		4
        /*0000*/ 	.word	0x00000000
	.align		4
        /*0004*/ 	.word	0xffffffff
	.align		4
        /*0008*/ 	.word	0x00000000
	.align		4
        /*000c*/ 	.word	0xfffffffe
	.align		4
        /*0010*/ 	.word	0x00000000
	.align		4
        /*0014*/ 	.word	0xfffffffd
	.align		4
        /*0018*/ 	.word	0x00000000
	.align		4
        /*001c*/ 	.word	0xfffffffc


//--------------------- .text._Z19matmul_tiled_kernelPKfS0_Pfiii --------------------------
	.section	.text._Z19matmul_tiled_kernelPKfS0_Pfiii,"ax",@progbits
	.align	128
        .global         _Z19matmul_tiled_kernelPKfS0_Pfiii
        .type           _Z19matmul_tiled_kernelPKfS0_Pfiii,@function
        .size           _Z19matmul_tiled_kernelPKfS0_Pfiii,(.L_x_3 - _Z19matmul_tiled_kernelPKfS0_Pfiii)
        .other          _Z19matmul_tiled_kernelPKfS0_Pfiii,@"STO_CUDA_ENTRY STV_DEFAULT"
_Z19matmul_tiled_kernelPKfS0_Pfiii:
.text._Z19matmul_tiled_kernelPKfS0_Pfiii:
[----:B------:R-:W-:Y:S01]  /*0000*/  LDC R1, c[0x0][0x37c] ;  /* 0x0000df00ff017b82 */ /* 0x000fe20000000800 */
[----:B------:R-:W0:Y:S01]  /*0010*/  S2R R12, SR_CTAID.Y ;  /* 0x00000000000c7919 */ /* 0x000e220000002600 */
[----:B------:R-:W1:Y:S01]  /*0020*/  LDCU UR10, c[0x0][0x39c] ;  /* 0x00007380ff0a77ac */ /* 0x000e620008000800 */
[----:B------:R-:W-:Y:S01]  /*0030*/  HFMA2 R23, -RZ, RZ, 0, 0 ;  /* 0x00000000ff177431 */ /* 0x000fe200000001ff */
[----:B------:R-:W0:Y:S01]  /*0040*/  S2R R0, SR_TID.Y ;  /* 0x0000000000007919 */ /* 0x000e220000002200 */
[----:B------:R-:W2:Y:S01]  /*0050*/  LDCU UR14, c[0x0][0x3a0] ;  /* 0x00007400ff0e77ac */ /* 0x000ea20008000800 */
[----:B------:R-:W3:Y:S01]  /*0060*/  S2R R5, SR_CTAID.X ;  /* 0x0000000000057919 */ /* 0x000ee20000002500 */
[----:B------:R-:W4:Y:S01]  /*0070*/  LDCU.64 UR8, c[0x0][0x358] ;  /* 0x00006b00ff0877ac */ /* 0x000f220008000a00 */
[----:B------:R-:W3:Y:S01]  /*0080*/  S2R R21, SR_TID.X ;  /* 0x0000000000157919 */ /* 0x000ee20000002100 */
[----:B-1----:R-:W-:Y:S01]  /*0090*/  UISETP.GE.AND UP0, UPT, UR10, 0x1, UPT ;  /* 0x000000010a00788c */ /* 0x002fe2000bf06270 */
[----:B0-----:R-:W-:-:S02]  /*00a0*/  LEA R12, R12, R0, 0x4 ;  /* 0x000000000c0c7211 */ /* 0x001fc400078e20ff */
[----:B---3--:R-:W-:-:S06]  /*00b0*/  LEA R13, R5, R21, 0x4 ;  /* 0x00000015050d7211 */ /* 0x008fcc00078e20ff */
[----:B--2-4-:R-:W-:Y:S05]  /*00c0*/  BRA.U !UP0, `(.L_x_0) ;  /* 0x0000000508387547 */ /* 0x014fea000b800000 */
[----:B------:R-:W0:Y:S01]  /*00d0*/  S2UR UR7, SR_CgaCtaId ;  /* 0x00000000000779c3 */ /* 0x000e220000008800 */
[----:B------:R-:W1:Y:S01]  /*00e0*/  LDCU UR11, c[0x0][0x3a0] ;  /* 0x00007400ff0b77ac */ /* 0x000e620008000800 */
[----:B------:R-:W-:Y:S01]  /*00f0*/  MOV R23, RZ ;  /* 0x000000ff00177202 */ /* 0x000fe20000000f00 */
[----:B------:R-:W-:Y:S01]  /*0100*/  IMAD R15, R12, UR10, R21 ;  /* 0x0000000a0c0f7c24 */ /* 0x000fe2000f8e0215 */
[----:B------:R-:W-:Y:S01]  /*0110*/  UMOV UR5, 0x400 ;  /* 0x0000040000057882 */ /* 0x000fe20000000000 */
[----:B------:R-:W-:-:S03]  /*0120*/  UIADD3 UR4, UPT, UPT, UR10, 0xf, URZ ;  /* 0x0000000f0a047890 */ /* 0x000fc6000fffe0ff */
[----:B------:R-:W2:Y:S01]  /*0130*/  LDC R16, c[0x0][0x3a0] ;  /* 0x0000e800ff107b82 */ /* 0x000ea20000000800 */
[----:B------:R-:W-:Y:S02]  /*0140*/  UIADD3 UR6, UPT, UPT, UR5, 0x400, URZ ;  /* 0x0000040005067890 */ /* 0x000fe4000fffe0ff */
[----:B------:R-:W-:Y:S01]  /*0150*/  USHF.R.U32.HI UR4, URZ, 0x4, UR4 ;  /* 0x00000004ff047899 */ /* 0x000fe20008011604 */
[----:B------:R-:W3:Y:S04]  /*0160*/  LDCU.64 UR12, c[0x0][0x398] ;  /* 0x00007300ff0c77ac */ /* 0x000ee80008000a00 */
[----:B------:R-:W4:Y:S01]  /*0170*/  LDC.64 R2, c[0x0][0x380] ;  /* 0x0000e000ff027b82 */ /* 0x000f220000000a00 */
[----:B------:R-:W-:Y:S01]  /*0180*/  UIADD3 UR4, UPT, UPT, -UR4, URZ, URZ ;  /* 0x000000ff04047290 */ /* 0x000fe2000fffe1ff */
[----:B-1----:R-:W-:Y:S01]  /*0190*/  IMAD R14, R0, UR11, R21 ;  /* 0x0000000b000e7c24 */ /* 0x002fe2000f8e0215 */
[----:B0-----:R-:W-:-:S04]  /*01a0*/  ULEA UR5, UR7, UR5, 0x18 ;  /* 0x0000000507057291 */ /* 0x001fc8000f8ec0ff */
[----:B------:R-:W-:Y:S01]  /*01b0*/  LEA R14, R5, R14, 0x4 ;  /* 0x0000000e050e7211 */ /* 0x000fe200078e20ff */
[----:B------:R-:W-:Y:S01]  /*01c0*/  ULEA UR6, UR7, UR6, 0x18 ;  /* 0x0000000607067291 */ /* 0x000fe2000f8ec0ff */
[----:B------:R-:W-:-:S05]  /*01d0*/  LEA R18, R0, UR5, 0x6 ;  /* 0x0000000500127c11 */ /* 0x000fca000f8e30ff */
[C---:B------:R-:W-:Y:S02]  /*01e0*/  LEA R19, R21.reuse, UR6, 0x2 ;  /* 0x0000000615137c11 */ /* 0x040fe4000f8e10ff */
[----:B------:R-:W-:Y:S02]  /*01f0*/  LEA R20, R21, R18, 0x2 ;  /* 0x0000001215147211 */ /* 0x000fe400078e10ff */
[----:B---3--:R-:W-:-:S07]  /*0200*/  LEA R17, R0, R19, 0x6 ;  /* 0x0000001300117211 */ /* 0x008fce00078e30ff */
.L_x_1:
[----:B------:R-:W-:Y:S01]  /*0210*/  ISETP.GE.AND P0, PT, R0, UR13, PT ;  /* 0x0000000d00007c0c */ /* 0x000fe2000bf06270 */
[----:B------:R-:W-:Y:S01]  /*0220*/  HFMA2 R22, -RZ, RZ, 0, 0 ;  /* 0x00000000ff167431 */ /* 0x000fe200000001ff */
[----:B------:R-:W-:Y:S01]  /*0230*/  ISETP.GE.AND P1, PT, R21, UR13, PT ;  /* 0x0000000d15007c0c */ /* 0x000fe2000bf26270 */
[----:B----4-:R-:W-:Y:S01]  /*0240*/  IMAD.WIDE R4, R15, 0x4, R2 ;  /* 0x000000040f047825 */ /* 0x010fe200078e0202 */
[----:B--2---:R-:W-:Y:S02]  /*0250*/  ISETP.GE.OR P0, PT, R13, R16, P0 ;  /* 0x000000100d00720c */ /* 0x004fe40000706670 */
[----:B------:R-:W-:Y:S02]  /*0260*/  ISETP.GE.OR P1, PT, R12, UR12, P1 ;  /* 0x0000000c0c007c0c */ /* 0x000fe40008f26670 */
[----:B------:R-:W-:-:S09]  /*0270*/  MOV R27, RZ ;  /* 0x000000ff001b7202 */ /* 0x000fd20000000f00 */
[----:B------:R-:W0:Y:S02]  /*0280*/  @!P0 LDC.64 R6, c[0x0][0x388] ;  /* 0x0000e200ff068b82 */ /* 0x000e240000000a00 */
[----:B------:R-:W2:Y:S01]  /*0290*/  @!P1 LDG.E R27, desc[UR8][R4.64] ;  /* 0x00000008041b9981 */ /* 0x000ea2000c1e1900 */
[----:B0-----:R-:W-:-:S05]  /*02a0*/  @!P0 IMAD.WIDE R6, R14, 0x4, R6 ;  /* 0x000000040e068825 */ /* 0x001fca00078e0206 */
[----:B------:R-:W3:Y:S01]  /*02b0*/  @!P0 LDG.E R22, desc[UR8][R6.64] ;  /* 0x0000000806168981 */ /* 0x000ee2000c1e1900 */
[----:B------:R-:W-:-:S04]  /*02c0*/  UIADD3 UR4, UPT, UPT, UR4, 0x1, URZ ;  /* 0x0000000104047890 */ /* 0x000fc8000fffe0ff */
[----:B------:R-:W-:Y:S01]  /*02d0*/  UISETP.NE.AND UP0, UPT, UR4, URZ, UPT ;  /* 0x000000ff0400728c */ /* 0x000fe2000bf05270 */
[----:B------:R-:W-:Y:S02]  /*02e0*/  IADD3 R0, PT, PT, R0, 0x10, RZ ;  /* 0x0000001000007810 */ /* 0x000fe40007ffe0ff */
[----:B------:R-:W-:Y:S02]  /*02f0*/  IADD3 R15, PT, PT, R15, 0x10, RZ ;  /* 0x000000100f0f7810 */ /* 0x000fe40007ffe0ff */
[----:B------:R-:W-:Y:S02]  /*0300*/  IADD3 R21, PT, PT, R21, 0x10, RZ ;  /* 0x0000001015157810 */ /* 0x000fe40007ffe0ff */
[----:B------:R-:W-:Y:S01]  /*0310*/  LEA R14, R16, R14, 0x4 ;  /* 0x0000000e100e7211 */ /* 0x000fe200078e20ff */
[----:B--2---:R-:W-:Y:S04]  /*0320*/  STS [R20], R27 ;  /* 0x0000001b14007388 */ /* 0x004fe80000000800 */
[----:B---3--:R-:W-:Y:S01]  /*0330*/  STS [R17], R22 ;  /* 0x0000001611007388 */ /* 0x008fe20000000800 */
[----:B------:R-:W-:Y:S06]  /*0340*/  BAR.SYNC.DEFER_BLOCKING 0x0 ;  /* 0x0000000000007b1d */ /* 0x000fec0000010000 */
[----:B------:R-:W-:Y:S04]  /*0350*/  LDS R26, [R19] ;  /* 0x00000000131a7984 */ /* 0x000fe80000000800 */
[----:B------:R-:W0:Y:S04]  /*0360*/  LDS.128 R8, [R18] ;  /* 0x0000000012087984 */ /* 0x000e280000000c00 */
[----:B------:R-:W1:Y:S04]  /*0370*/  LDS R29, [R19+0x40] ;  /* 0x00004000131d7984 */ /* 0x000e680000000800 */
[----:B------:R-:W2:Y:S04]  /*0380*/  LDS R25, [R19+0x80] ;  /* 0x0000800013197984 */ /* 0x000ea80000000800 */
[----:B------:R-:W3:Y:S04]  /*0390*/  LDS R24, [R19+0xc0] ;  /* 0x0000c00013187984 */ /* 0x000ee80000000800 */
[----:B------:R-:W-:Y:S04]  /*03a0*/  LDS.128 R4, [R18+0x10] ;  /* 0x0000100012047984 */ /* 0x000fe80000000c00 */
[----:B------:R-:W-:Y:S04]  /*03b0*/  LDS R22, [R19+0x140] ;  /* 0x0001400013167984 */ /* 0x000fe80000000800 */
[----:B------:R-:W-:Y:S01]  /*03c0*/  LDS R27, [R19+0x200] ;  /* 0x00020000131b7984 */ /* 0x000fe20000000800 */
[----:B0-----:R-:W-:-:S03]  /*03d0*/  FFMA R8, R8, R26, R23 ;  /* 0x0000001a08087223 */ /* 0x001fc60000000017 */
[----:B------:R-:W0:Y:S01]  /*03e0*/  LDS R23, [R19+0x100] ;  /* 0x0001000013177984 */ /* 0x000e220000000800 */
[----:B-1----:R-:W-:-:S03]  /*03f0*/  FFMA R8, R29, R9, R8 ;  /* 0x000000091d087223 */ /* 0x002fc60000000008 */
[----:B------:R-:W-:Y:S01]  /*0400*/  LDS R26, [R19+0x1c0] ;  /* 0x0001c000131a7984 */ /* 0x000fe20000000800 */
[----:B--2---:R-:W-:-:S03]  /*0410*/  FFMA R9, R25, R10, R8 ;  /* 0x0000000a19097223 */ /* 0x004fc60000000008 */
[----:B------:R-:W1:Y:S01]  /*0420*/  LDS R25, [R19+0x180] ;  /* 0x0001800013197984 */ /* 0x000e620000000800 */
[----:B---3--:R-:W-:-:S03]  /*0430*/  FFMA R9, R24, R11, R9 ;  /* 0x0000000b18097223 */ /* 0x008fc60000000009 */
[----:B------:R-:W-:Y:S01]  /*0440*/  LDS R24, [R19+0x240] ;  /* 0x0002400013187984 */ /* 0x000fe20000000800 */
[----:B0-----:R-:W-:-:S03]  /*0450*/  FFMA R23, R4, R23, R9 ;  /* 0x0000001704177223 */ /* 0x001fc60000000009 */
[----:B------:R-:W0:Y:S01]  /*0460*/  LDS.128 R8, [R18+0x20] ;  /* 0x0000200012087984 */ /* 0x000e220000000c00 */
[----:B------:R-:W-:-:S03]  /*0470*/  FFMA R22, R22, R5, R23 ;  /* 0x0000000516167223 */ /* 0x000fc60000000017 */
[----:B------:R-:W2:Y:S01]  /*0480*/  LDS R23, [R19+0x280] ;  /* 0x0002800013177984 */ /* 0x000ea20000000800 */
[----:B-1----:R-:W-:-:S03]  /*0490*/  FFMA R25, R25, R6, R22 ;  /* 0x0000000619197223 */ /* 0x002fc60000000016 */
[----:B------:R-:W1:Y:S01]  /*04a0*/  LDS R22, [R19+0x2c0] ;  /* 0x0002c00013167984 */ /* 0x000e620000000800 */
[----:B------:R-:W-:-:S03]  /*04b0*/  FFMA R7, R26, R7, R25 ;  /* 0x000000071a077223 */ /* 0x000fc60000000019 */
[----:B------:R-:W-:Y:S01]  /*04c0*/  LDS R25, [R19+0x300] ;  /* 0x0003000013197984 */ /* 0x000fe20000000800 */
[----:B0-----:R-:W-:-:S03]  /*04d0*/  FFMA R27, R8, R27, R7 ;  /* 0x0000001b081b7223 */ /* 0x001fc60000000007 */
[----:B------:R-:W0:Y:S01]  /*04e0*/  LDS.128 R4, [R18+0x30] ;  /* 0x0000300012047984 */ /* 0x000e220000000c00 */
[----:B------:R-:W-:-:S03]  /*04f0*/  FFMA R24, R24, R9, R27 ;  /* 0x0000000918187223 */ /* 0x000fc6000000001b */
[----:B------:R-:W3:Y:S04]  /*0500*/  LDS R27, [R19+0x340] ;  /* 0x00034000131b7984 */ /* 0x000ee80000000800 */
[----:B------:R-:W4:Y:S04]  /*0510*/  LDS R9, [R19+0x380] ;  /* 0x0003800013097984 */ /* 0x000f280000000800 */
[----:B------:R-:W5:Y:S01]  /*0520*/  LDS R8, [R19+0x3c0] ;  /* 0x0003c00013087984 */ /* 0x000f620000000800 */
[----:B--2---:R-:W-:-:S04]  /*0530*/  FFMA R23, R23, R10, R24 ;  /* 0x0000000a17177223 */ /* 0x004fc80000000018 */
[----:B-1----:R-:W-:-:S04]  /*0540*/  FFMA R11, R22, R11, R23 ;  /* 0x0000000b160b7223 */ /* 0x002fc80000000017 */
[----:B0-----:R-:W-:-:S04]  /*0550*/  FFMA R4, R4, R25, R11 ;  /* 0x0000001904047223 */ /* 0x001fc8000000000b */
[----:B---3--:R-:W-:-:S04]  /*0560*/  FFMA R4, R27, R5, R4 ;  /* 0x000000051b047223 */ /* 0x008fc80000000004 */
[----:B----4-:R-:W-:-:S04]  /*0570*/  FFMA R9, R9, R6, R4 ;  /* 0x0000000609097223 */ /* 0x010fc80000000004 */
[----:B-----5:R-:W-:Y:S01]  /*0580*/  FFMA R23, R8, R7, R9 ;  /* 0x0000000708177223 */ /* 0x020fe20000000009 */
[----:B------:R-:W-:Y:S06]  /*0590*/  BAR.SYNC.DEFER_BLOCKING 0x0 ;  /* 0x0000000000007b1d */ /* 0x000fec0000010000 */
[----:B------:R-:W-:Y:S05]  /*05a0*/  BRA.U UP0, `(.L_x_1) ;  /* 0xfffffffd00187547 */ /* 0x000fea000b83ffff */
.L_x_0:
[----:B------:R-:W0:Y:S01]  /*05b0*/  LDCU UR4, c[0x0][0x398] ;  /* 0x00007300ff0477ac */ /* 0x000e220008000800 */
[----:B------:R-:W-:-:S04]  /*05c0*/  ISETP.GE.AND P0, PT, R13, UR14, PT ;  /* 0x0000000e0d007c0c */ /* 0x000fc8000bf06270 */
[----:B0-----:R-:W-:-:S13]  /*05d0*/  ISETP.GE.OR P0, PT, R12, UR4, P0 ;  /* 0x000000040c007c0c */ /* 0x001fda0008706670 */
[----:B------:R-:W-:Y:S05]  /*05e0*/  @P0 EXIT ;  /* 0x000000000000094d */ /* 0x000fea0003800000 */
[----:B------:R-:W0:Y:S01]  /*05f0*/  LDC.64 R2, c[0x0][0x390] ;  /* 0x0000e400ff027b82 */ /* 0x000e220000000a00 */
[----:B------:R-:W-:-:S04]  /*0600*/  IMAD R13, R12, UR14, R13 ;  /* 0x0000000e0c0d7c24 */ /* 0x000fc8000f8e020d */
[----:B0-----:R-:W-:-:S05]  /*0610*/  IMAD.WIDE R2, R13, 0x4, R2 ;  /* 0x000000040d027825 */ /* 0x001fca00078e0202 */
[----:B------:R-:W-:Y:S01]  /*0620*/  STG.E desc[UR8][R2.64], R23 ;  /* 0x0000001702007986 */ /* 0x000fe2000c101908 */
[----:B------:R-:W-:Y:S05]  /*0630*/  EXIT ;  /* 0x000000000000794d */ /* 0x000fea0003800000 */
.L_x_2:
[----:B------:R-:W-:-:S00]  /*0640*/  BRA `(.L_x_2) ;  /* 0xfffffffc00fc7947 */ /* 0x000fc0000383ffff */
[----:B------:R-:W-:-:S00]  /*0650*/  NOP ;  /* 0x0000000000007918 */ /* 0x000fc00000000000 */
        /* <DEDUP_REMOVED lines=10> */
.L_x_3:


//--------------------- .nv.shared._Z19matmul_tiled_kernelPKfS0_Pfiii --------------------------
	.section	.nv.shared._Z19matmul_tiled_kernelPKfS0_Pfiii,"aw",@nobits
	.sectionflags	@""
	.align	4
.nv.shared._Z19matmul_tiled_kernelPKfS0_Pfiii:
	.zero		3072


//--------------------- .nv.shared.reserved.0     --------------------------
	.section	.nv.shared.reserved.0,"aw",@nobits
	.weak		__nv_reservedSMEM_offset_0_alias
	.size		__nv_reservedSMEM_offset_0_alias, 0, 64
	.other		__nv_reservedSMEM_offset_0_alias,@"STO_CUDA_RESERVED_SHARED STV_DEFAULT"
__nv_reservedSMEM_offset_0_alias:
	.zero		0
	.zero		64


//--------------------- .nv.constant0._Z19matmul_tiled_kernelPKfS0_Pfiii --------------------------
	.section	.nv.constant0._Z19matmul_tiled_kernelPKfS0_Pfiii,"a",@progbits
	.sectionflags	@""
	.align	4
.nv.constant0._Z19matmul_tiled_kernelPKfS0_Pfiii:
	.zero		932


//--------------------- SYMBOLS --------------------------

	.type		.nv.reservedSmem.offset0,@object
	.size		.nv.reservedSmem.offset0,0x4
	.type		.nv.reservedSmem.cap,@object
	.size		.nv.reservedSmem.cap,0x4
